//
// Generated by NVIDIA NVVM Compiler
//
// Compiler Build ID: CL-36424714
// Cuda compilation tools, release 13.0, V13.0.88
// Based on NVVM 20.0.0
//

.version 9.0
.target sm_100
.address_size 64

	// .globl	_Z9copyRow_1PfS_ii

.visible .entry _Z9copyRow_1PfS_ii(
	.param .u64 .ptr .align 1 _Z9copyRow_1PfS_ii_param_0,
	.param .u64 .ptr .align 1 _Z9copyRow_1PfS_ii_param_1,
	.param .u32 _Z9copyRow_1PfS_ii_param_2,
	.param .u32 _Z9copyRow_1PfS_ii_param_3
)
{
	.reg .pred 	%p<4>;
	.reg .b32 	%r<14>;
	.reg .b32 	%f<2>;
	.reg .b64 	%rd<8>;

	ld.param.u64 	%rd1, [_Z9copyRow_1PfS_ii_param_0];
	ld.param.u64 	%rd2, [_Z9copyRow_1PfS_ii_param_1];
	ld.param.u32 	%r3, [_Z9copyRow_1PfS_ii_param_2];
	ld.param.u32 	%r4, [_Z9copyRow_1PfS_ii_param_3];
	mov.u32 	%r6, %ntid.x;
	mov.u32 	%r7, %ctaid.x;
	mov.u32 	%r8, %tid.x;
	mad.lo.s32 	%r1, %r6, %r7, %r8;
	mov.u32 	%r9, %ntid.y;
	mov.u32 	%r10, %ctaid.y;
	mov.u32 	%r11, %tid.y;
	mad.lo.s32 	%r12, %r9, %r10, %r11;
	setp.ge.u32 	%p1, %r1, %r3;
	setp.ge.u32 	%p2, %r12, %r4;
	or.pred  	%p3, %p1, %p2;
	@%p3 bra 	$L__BB0_2;
	cvta.to.global.u64 	%rd3, %rd2;
	cvta.to.global.u64 	%rd4, %rd1;
	mad.lo.s32 	%r13, %r3, %r12, %r1;
	mul.wide.u32 	%rd5, %r13, 4;
	add.s64 	%rd6, %rd3, %rd5;
	ld.global.f32 	%f1, [%rd6];
	add.s64 	%rd7, %rd4, %rd5;
	st.global.f32 	[%rd7], %f1;
$L__BB0_2:
	ret;

}


// ===== COMPILED SASS (sm_100) =====

	.target	sm_100

	.elftype	@"ET_EXEC"


//--------------------- .note.nv.tkinfo           --------------------------
	.section	.note.nv.tkinfo,"",@"SHT_NOTE"
	.sectionflags	@"SHF_NOTE_NV_TKINFO"
	.tkinfo
        /*0018*/ 	.word	0x00000002
        /*0030*/ 	.string	""
        /*0030*/ 	.string	"ptxas"
        /*0030*/ 	.string	"Cuda compilation tools, release 13.0, V13.0.88"
        /*0030*/ 	.string	"Build cuda_13.0.r13.0/compiler.36424714_0"
        /*0030*/ 	.string	"-arch sm_100 -m 64 "



//--------------------- .note.nv.cuinfo           --------------------------
	.section	.note.nv.cuinfo,"",@"SHT_NOTE"
	.sectionflags	@"SHF_NOTE_NV_CUINFO"
        /*0018*/ 	.short	0x0002
        /*001a*/ 	.short	0x0064
        /*001c*/ 	.short	0x0082
	.zero		2


//--------------------- .nv.info                  --------------------------
	.section	.nv.info,"",@"SHT_CUDA_INFO"
	.align	4


	//----- nvinfo : EIATTR_REGCOUNT
	.align		4
        /*0000*/ 	.byte	0x04, 0x2f
        /*0002*/ 	.short	(.L_1 - .L_0)
	.align		4
.L_0:
        /*0004*/ 	.word	index@(_Z9copyRow_1PfS_ii)
        /*0008*/ 	.word	0x0000000a


	//----- nvinfo : EIATTR_FRAME_SIZE
	.align		4
.L_1:
        /*000c*/ 	.byte	0x04, 0x11
        /*000e*/ 	.short	(.L_3 - .L_2)
	.align		4
.L_2:
        /*0010*/ 	.word	index@(_Z9copyRow_1PfS_ii)
        /*0014*/ 	.word	0x00000000


	//----- nvinfo : EIATTR_MIN_STACK_SIZE
	.align		4
.L_3:
        /*0018*/ 	.byte	0x04, 0x12
        /*001a*/ 	.short	(.L_5 - .L_4)
	.align		4
.L_4:
        /*001c*/ 	.word	index@(_Z9copyRow_1PfS_ii)
        /*0020*/ 	.word	0x00000000
.L_5:


//--------------------- .nv.compat                --------------------------
	.section	.nv.compat,"",@"SHT_CUDA_COMPAT_INFO"
	.align	4
        /*0000*/ 	.byte	0x02, 0x09, 0x00, 0x00, 0x02, 0x02, 0x01, 0x00, 0x02, 0x05, 0x05, 0x00, 0x03, 0x07, 0x01, 0x01
        /*0010*/ 	.byte	0x02, 0x03, 0x00, 0x00, 0x02, 0x06, 0x01, 0x00, 0x04, 0x0b, 0x08, 0x00, 0x09, 0x00, 0x00, 0x00
        /*0020*/ 	.byte	0x00, 0x00, 0x00, 0x00


//--------------------- .nv.info._Z9copyRow_1PfS_ii --------------------------
	.section	.nv.info._Z9copyRow_1PfS_ii,"",@"SHT_CUDA_INFO"
	.sectionflags	@""
	.align	4


	//----- nvinfo : EIATTR_CUDA_API_VERSION
	.align		4
        /*0000*/ 	.byte	0x04, 0x37
        /*0002*/ 	.short	(.L_7 - .L_6)
.L_6:
        /*0004*/ 	.word	0x00000082


	//----- nvinfo : EIATTR_KPARAM_INFO
	.align		4
.L_7:
        /*0008*/ 	.byte	0x04, 0x17
        /*000a*/ 	.short	(.L_9 - .L_8)
.L_8:
        /*000c*/ 	.word	0x00000000
        /*0010*/ 	.short	0x0003
        /*0012*/ 	.short	0x0014
        /*0014*/ 	.byte	0x00, 0xf0, 0x11, 0x00


	//----- nvinfo : EIATTR_KPARAM_INFO
	.align		4
.L_9:
        /*0018*/ 	.byte	0x04, 0x17
        /*001a*/ 	.short	(.L_11 - .L_10)
.L_10:
        /*001c*/ 	.word	0x00000000
        /*0020*/ 	.short	0x0002
        /*0022*/ 	.short	0x0010
        /*0024*/ 	.byte	0x00, 0xf0, 0x11, 0x00


	//----- nvinfo : EIATTR_KPARAM_INFO
	.align		4
.L_11:
        /*0028*/ 	.byte	0x04, 0x17
        /*002a*/ 	.short	(.L_13 - .L_12)
.L_12:
        /*002c*/ 	.word	0x00000000
        /*0030*/ 	.short	0x0001
        /*0032*/ 	.short	0x0008
        /*0034*/ 	.byte	0x00, 0xf5, 0x21, 0x00


	//----- nvinfo : EIATTR_KPARAM_INFO
	.align		4
.L_13:
        /*0038*/ 	.byte	0x04, 0x17
        /*003a*/ 	.short	(.L_15 - .L_14)
.L_14:
        /*003c*/ 	.word	0x00000000
        /*0040*/ 	.short	0x0000
        /*0042*/ 	.short	0x0000
        /*0044*/ 	.byte	0x00, 0xf5, 0x21, 0x00


	//----- nvinfo : EIATTR_SPARSE_MMA_MASK
	.align		4
.L_15:
        /*0048*/ 	.byte	0x03, 0x50
        /*004a*/ 	.short	0x0000


	//----- nvinfo : EIATTR_MAXREG_COUNT
	.align		4
        /*004c*/ 	.byte	0x03, 0x1b
        /*004e*/ 	.short	0x00ff


	//----- nvinfo : EIATTR_MERCURY_ISA_VERSION
	.align		4
        /*0050*/ 	.byte	0x03, 0x5f
        /*0052*/ 	.short	0x0101


	//----- nvinfo : EIATTR_VRC_CTA_INIT_COUNT
	.align		4
        /*0054*/ 	.byte	0x02, 0x4a
	.zero		1
	.zero		1


	//----- nvinfo : EIATTR_EXIT_INSTR_OFFSETS
	.align		4
        /*0058*/ 	.byte	0x04, 0x1c
        /*005a*/ 	.short	(.L_17 - .L_16)


	//   ....[0]....
.L_16:
        /*005c*/ 	.word	0x000000c0


	//   ....[1]....
        /*0060*/ 	.word	0x00000150


	//----- nvinfo : EIATTR_CBANK_PARAM_SIZE
	.align		4
.L_17:
        /*0064*/ 	.byte	0x03, 0x19
        /*0066*/ 	.short	0x0018


	//----- nvinfo : EIATTR_PARAM_CBANK
	.align		4
        /*0068*/ 	.byte	0x04, 0x0a
        /*006a*/ 	.short	(.L_19 - .L_18)
	.align		4
.L_18:
        /*006c*/ 	.word	index@(.nv.constant0._Z9copyRow_1PfS_ii)
        /*0070*/ 	.short	0x0380
        /*0072*/ 	.short	0x0018


	//----- nvinfo : EIATTR_SW_WAR
	.align		4
.L_19:
        /*0074*/ 	.byte	0x04, 0x36
        /*0076*/ 	.short	(.L_21 - .L_20)
.L_20:
        /*0078*/ 	.word	0x00000008
.L_21:


//--------------------- .nv.callgraph             --------------------------
	.section	.nv.callgraph,"",@"SHT_CUDA_CALLGRAPH"
	.align	4
	.sectionentsize	8
	.align		4
        /*0000*/ 	.word	0x00000000
	.align		4
        /*0004*/ 	.word	0xffffffff
	.align		4
        /*0008*/ 	.word	0x00000000
	.align		4
        /*000c*/ 	.word	0xfffffffe
	.align		4
        /*0010*/ 	.word	0x00000000
	.align		4
        /*0014*/ 	.word	0xfffffffd
	.align		4
        /*0018*/ 	.word	0x00000000
	.align		4
        /*001c*/ 	.word	0xfffffffc


//--------------------- .text._Z9copyRow_1PfS_ii  --------------------------
	.section	.text._Z9copyRow_1PfS_ii,"ax",@progbits
	.align	128
        .global         _Z9copyRow_1PfS_ii
        .type           _Z9copyRow_1PfS_ii,@function
        .size           _Z9copyRow_1PfS_ii,(.L_x_1 - _Z9copyRow_1PfS_ii)
        .other          _Z9copyRow_1PfS_ii,@"STO_CUDA_ENTRY STV_DEFAULT"
_Z9copyRow_1PfS_ii:
.text._Z9copyRow_1PfS_ii:
[----:B------:R-:W-:Y:S01]  /*0000*/  LDC R1, c[0x0][0x37c] ;  /* 0x0000df00ff017b82 */ /* 0x000fe20000000800 */
[----:B------:R-:W0:Y:S01]  /*0010*/  S2R R5, SR_CTAID.Y ;  /* 0x0000000000057919 */ /* 0x000e220000002600 */
[----:B------:R-:W1:Y:S01]  /*0020*/  LDCU UR4, c[0x0][0x360] ;  /* 0x00006c00ff0477ac */ /* 0x000e620008000800 */
[----:B------:R-:W0:Y:S01]  /*0030*/  S2R R2, SR_TID.Y ;  /* 0x0000000000027919 */ /* 0x000e220000002200 */
[----:B------:R-:W0:Y:S01]  /*0040*/  LDCU UR5, c[0x0][0x364] ;  /* 0x00006c80ff0577ac */ /* 0x000e220008000800 */
[----:B------:R-:W1:Y:S01]  /*0050*/  S2R R0, SR_CTAID.X ;  /* 0x0000000000007919 */ /* 0x000e620000002500 */
[----:B------:R-:W2:Y:S01]  /*0060*/  LDCU.64 UR6, c[0x0][0x390] ;  /* 0x00007200ff0677ac */ /* 0x000ea20008000a00 */
[----:B------:R-:W1:Y:S01]  /*0070*/  S2R R3, SR_TID.X ;  /* 0x0000000000037919 */ /* 0x000e620000002100 */
[----:B0-----:R-:W-:-:S05]  /*0080*/  IMAD R5, R5, UR5, R2 ;  /* 0x0000000505057c24 */ /* 0x001fca000f8e0202 */
[----:B--2---:R-:W-:Y:S01]  /*0090*/  ISETP.GE.U32.AND P0, PT, R5, UR7, PT ;  /* 0x0000000705007c0c */ /* 0x004fe2000bf06070 */
[----:B-1----:R-:W-:-:S05]  /*00a0*/  IMAD R0, R0, UR4, R3 ;  /* 0x0000000400007c24 */ /* 0x002fca000f8e0203 */
[----:B------:R-:W-:-:S13]  /*00b0*/  ISETP.GE.U32.OR P0, PT, R0, UR6, P0 ;  /* 0x0000000600007c0c */ /* 0x000fda0008706470 */
[----:B------:R-:W-:Y:S05]  /*00c0*/  @P0 EXIT ;  /* 0x000000000000094d */ /* 0x000fea0003800000 */
[----:B------:R-:W0:Y:S01]  /*00d0*/  LDC.64 R2, c[0x0][0x388] ;  /* 0x0000e200ff027b82 */ /* 0x000e220000000a00 */
[----:B------:R-:W1:Y:S01]  /*00e0*/  LDCU.64 UR4, c[0x0][0x358] ;  /* 0x00006b00ff0477ac */ /* 0x000e620008000a00 */
[----:B------:R-:W-:-:S06]  /*00f0*/  IMAD R7, R5, UR6, R0 ;  /* 0x0000000605077c24 */ /* 0x000fcc000f8e0200 */
[----:B------:R-:W2:Y:S01]  /*0100*/  LDC.64 R4, c[0x0][0x380] ;  /* 0x0000e000ff047b82 */ /* 0x000ea20000000a00 */
[----:B0-----:R-:W-:-:S06]  /*0110*/  IMAD.WIDE.U32 R2, R7, 0x4, R2 ;  /* 0x0000000407027825 */ /* 0x001fcc00078e0002 */
[----:B-1----:R-:W3:Y:S01]  /*0120*/  LDG.E R3, desc[UR4][R2.64] ;  /* 0x0000000402037981 */ /* 0x002ee2000c1e1900 */
[----:B--2---:R-:W-:-:S05]  /*0130*/  IMAD.WIDE.U32 R4, R7, 0x4, R4 ;  /* 0x0000000407047825 */ /* 0x004fca00078e0004 */
[----:B---3--:R-:W-:Y:S01]  /*0140*/  STG.E desc[UR4][R4.64], R3 ;  /* 0x0000000304007986 */ /* 0x008fe2000c101904 */
[----:B------:R-:W-:Y:S05]  /*0150*/  EXIT ;  /* 0x000000000000794d */ /* 0x000fea0003800000 */
.L_x_0:
[----:B------:R-:W-:-:S00]  /*0160*/  BRA `(.L_x_0) ;  /* 0xfffffffc00fc7947 */ /* 0x000fc0000383ffff */
[----:B------:R-:W-:-:S00]  /*0170*/  NOP ;  /* 0x0000000000007918 */ /* 0x000fc00000000000 */
        /* <DEDUP_REMOVED lines=8> */
.L_x_1:


//--------------------- .nv.shared.reserved.0     --------------------------
	.section	.nv.shared.reserved.0,"aw",@nobits
	.weak		__nv_reservedSMEM_offset_0_alias
	.size		__nv_reservedSMEM_offset_0_alias, 0, 64
	.other		__nv_reservedSMEM_offset_0_alias,@"STO_CUDA_RESERVED_SHARED STV_DEFAULT"
__nv_reservedSMEM_offset_0_alias:
	.zero		0
	.zero		64


//--------------------- .nv.constant0._Z9copyRow_1PfS_ii --------------------------
	.section	.nv.constant0._Z9copyRow_1PfS_ii,"a",@progbits
	.sectionflags	@""
	.align	4
.nv.constant0._Z9copyRow_1PfS_ii:
	.zero		920


//--------------------- SYMBOLS --------------------------

	.type		.nv.reservedSmem.offset0,@object
	.size		.nv.reservedSmem.offset0,0x4
